//
// Generated by NVIDIA NVVM Compiler
//
// Compiler Build ID: CL-36424714
// Cuda compilation tools, release 13.0, V13.0.88
// Based on NVVM 20.0.0
//

.version 9.0
.target sm_100
.address_size 64

	// .globl	_Z19selu_forward_kernelPKfPfi

.visible .entry _Z19selu_forward_kernelPKfPfi(
	.param .u64 .ptr .align 1 _Z19selu_forward_kernelPKfPfi_param_0,
	.param .u64 .ptr .align 1 _Z19selu_forward_kernelPKfPfi_param_1,
	.param .u32 _Z19selu_forward_kernelPKfPfi_param_2
)
{
	.reg .pred 	%p<3>;
	.reg .b32 	%r<8>;
	.reg .b32 	%f<18>;
	.reg .b64 	%rd<9>;

	ld.param.u64 	%rd1, [_Z19selu_forward_kernelPKfPfi_param_0];
	ld.param.u64 	%rd2, [_Z19selu_forward_kernelPKfPfi_param_1];
	ld.param.u32 	%r2, [_Z19selu_forward_kernelPKfPfi_param_2];
	mov.u32 	%r3, %tid.x;
	mov.u32 	%r4, %ctaid.x;
	mov.u32 	%r5, %ntid.x;
	mad.lo.s32 	%r1, %r4, %r5, %r3;
	setp.ge.s32 	%p1, %r1, %r2;
	@%p1 bra 	$L__BB0_4;
	cvta.to.global.u64 	%rd3, %rd1;
	mul.wide.s32 	%rd4, %r1, 4;
	add.s64 	%rd5, %rd3, %rd4;
	ld.global.nc.f32 	%f17, [%rd5];
	setp.gt.f32 	%p2, %f17, 0f00000000;
	@%p2 bra 	$L__BB0_3;
	fma.rn.f32 	%f4, %f17, 0f3BBB989D, 0f3F000000;
	cvt.sat.f32.f32 	%f5, %f4;
	mov.f32 	%f6, 0f4B400001;
	mov.f32 	%f7, 0f437C0000;
	fma.rm.f32 	%f8, %f5, %f7, %f6;
	add.f32 	%f9, %f8, 0fCB40007F;
	neg.f32 	%f10, %f9;
	fma.rn.f32 	%f11, %f17, 0f3FB8AA3B, %f10;
	fma.rn.f32 	%f12, %f17, 0f32A57060, %f11;
	mov.b32 	%r6, %f8;
	shl.b32 	%r7, %r6, 23;
	mov.b32 	%f13, %r7;
	ex2.approx.ftz.f32 	%f14, %f12;
	fma.rn.f32 	%f15, %f14, %f13, 0fBF800000;
	mul.f32 	%f17, %f15, 0f3FD62D7D;
$L__BB0_3:
	mul.f32 	%f16, %f17, 0f3F867D5F;
	cvta.to.global.u64 	%rd6, %rd2;
	add.s64 	%rd8, %rd6, %rd4;
	st.global.f32 	[%rd8], %f16;
$L__BB0_4:
	ret;

}


// ===== COMPILED SASS (sm_100) =====

	.target	sm_100

	.elftype	@"ET_EXEC"


//--------------------- .note.nv.tkinfo           --------------------------
	.section	.note.nv.tkinfo,"",@"SHT_NOTE"
	.sectionflags	@"SHF_NOTE_NV_TKINFO"
	.tkinfo
        /*0018*/ 	.word	0x00000002
        /*0030*/ 	.string	""
        /*0030*/ 	.string	"ptxas"
        /*0030*/ 	.string	"Cuda compilation tools, release 13.0, V13.0.88"
        /*0030*/ 	.string	"Build cuda_13.0.r13.0/compiler.36424714_0"
        /*0030*/ 	.string	"-arch sm_100 -m 64 "



//--------------------- .note.nv.cuinfo           --------------------------
	.section	.note.nv.cuinfo,"",@"SHT_NOTE"
	.sectionflags	@"SHF_NOTE_NV_CUINFO"
        /*0018*/ 	.short	0x0002
        /*001a*/ 	.short	0x0064
        /*001c*/ 	.short	0x0082
	.zero		2


//--------------------- .nv.info                  --------------------------
	.section	.nv.info,"",@"SHT_CUDA_INFO"
	.align	4


	//----- nvinfo : EIATTR_REGCOUNT
	.align		4
        /*0000*/ 	.byte	0x04, 0x2f
        /*0002*/ 	.short	(.L_1 - .L_0)
	.align		4
.L_0:
        /*0004*/ 	.word	index@(_Z19selu_forward_kernelPKfPfi)
        /*0008*/ 	.word	0x0000000a


	//----- nvinfo : EIATTR_FRAME_SIZE
	.align		4
.L_1:
        /*000c*/ 	.byte	0x04, 0x11
        /*000e*/ 	.short	(.L_3 - .L_2)
	.align		4
.L_2:
        /*0010*/ 	.word	index@(_Z19selu_forward_kernelPKfPfi)
        /*0014*/ 	.word	0x00000000


	//----- nvinfo : EIATTR_MIN_STACK_SIZE
	.align		4
.L_3:
        /*0018*/ 	.byte	0x04, 0x12
        /*001a*/ 	.short	(.L_5 - .L_4)
	.align		4
.L_4:
        /*001c*/ 	.word	index@(_Z19selu_forward_kernelPKfPfi)
        /*0020*/ 	.word	0x00000000
.L_5:


//--------------------- .nv.compat                --------------------------
	.section	.nv.compat,"",@"SHT_CUDA_COMPAT_INFO"
	.align	4
        /*0000*/ 	.byte	0x02, 0x09, 0x00, 0x00, 0x02, 0x02, 0x01, 0x00, 0x02, 0x05, 0x05, 0x00, 0x03, 0x07, 0x01, 0x01
        /*0010*/ 	.byte	0x02, 0x03, 0x00, 0x00, 0x02, 0x06, 0x01, 0x00, 0x04, 0x0b, 0x08, 0x00, 0x09, 0x00, 0x00, 0x00
        /*0020*/ 	.byte	0x00, 0x00, 0x00, 0x00


//--------------------- .nv.info._Z19selu_forward_kernelPKfPfi --------------------------
	.section	.nv.info._Z19selu_forward_kernelPKfPfi,"",@"SHT_CUDA_INFO"
	.sectionflags	@""
	.align	4


	//----- nvinfo : EIATTR_CUDA_API_VERSION
	.align		4
        /*0000*/ 	.byte	0x04, 0x37
        /*0002*/ 	.short	(.L_7 - .L_6)
.L_6:
        /*0004*/ 	.word	0x00000082


	//----- nvinfo : EIATTR_KPARAM_INFO
	.align		4
.L_7:
        /*0008*/ 	.byte	0x04, 0x17
        /*000a*/ 	.short	(.L_9 - .L_8)
.L_8:
        /*000c*/ 	.word	0x00000000
        /*0010*/ 	.short	0x0002
        /*0012*/ 	.short	0x0010
        /*0014*/ 	.byte	0x00, 0xf0, 0x11, 0x00


	//----- nvinfo : EIATTR_KPARAM_INFO
	.align		4
.L_9:
        /*0018*/ 	.byte	0x04, 0x17
        /*001a*/ 	.short	(.L_11 - .L_10)
.L_10:
        /*001c*/ 	.word	0x00000000
        /*0020*/ 	.short	0x0001
        /*0022*/ 	.short	0x0008
        /*0024*/ 	.byte	0x00, 0xf5, 0x21, 0x00


	//----- nvinfo : EIATTR_KPARAM_INFO
	.align		4
.L_11:
        /*0028*/ 	.byte	0x04, 0x17
        /*002a*/ 	.short	(.L_13 - .L_12)
.L_12:
        /*002c*/ 	.word	0x00000000
        /*0030*/ 	.short	0x0000
        /*0032*/ 	.short	0x0000
        /*0034*/ 	.byte	0x00, 0xf5, 0x21, 0x00


	//----- nvinfo : EIATTR_SPARSE_MMA_MASK
	.align		4
.L_13:
        /*0038*/ 	.byte	0x03, 0x50
        /*003a*/ 	.short	0x0000


	//----- nvinfo : EIATTR_MAXREG_COUNT
	.align		4
        /*003c*/ 	.byte	0x03, 0x1b
        /*003e*/ 	.short	0x00ff


	//----- nvinfo : EIATTR_MERCURY_ISA_VERSION
	.align		4
        /*0040*/ 	.byte	0x03, 0x5f
        /*0042*/ 	.short	0x0101


	//----- nvinfo : EIATTR_VRC_CTA_INIT_COUNT
	.align		4
        /*0044*/ 	.byte	0x02, 0x4a
	.zero		1
	.zero		1


	//----- nvinfo : EIATTR_EXIT_INSTR_OFFSETS
	.align		4
        /*0048*/ 	.byte	0x04, 0x1c
        /*004a*/ 	.short	(.L_15 - .L_14)


	//   ....[0]....
.L_14:
        /*004c*/ 	.word	0x00000070


	//   ....[1]....
        /*0050*/ 	.word	0x000001f0


	//----- nvinfo : EIATTR_CRS_STACK_SIZE
	.align		4
.L_15:
        /*0054*/ 	.byte	0x04, 0x1e
        /*0056*/ 	.short	(.L_17 - .L_16)
.L_16:
        /*0058*/ 	.word	0x00000000


	//----- nvinfo : EIATTR_CBANK_PARAM_SIZE
	.align		4
.L_17:
        /*005c*/ 	.byte	0x03, 0x19
        /*005e*/ 	.short	0x0014


	//----- nvinfo : EIATTR_PARAM_CBANK
	.align		4
        /*0060*/ 	.byte	0x04, 0x0a
        /*0062*/ 	.short	(.L_19 - .L_18)
	.align		4
.L_18:
        /*0064*/ 	.word	index@(.nv.constant0._Z19selu_forward_kernelPKfPfi)
        /*0068*/ 	.short	0x0380
        /*006a*/ 	.short	0x0014


	//----- nvinfo : EIATTR_SW_WAR
	.align		4
.L_19:
        /*006c*/ 	.byte	0x04, 0x36
        /*006e*/ 	.short	(.L_21 - .L_20)
.L_20:
        /*0070*/ 	.word	0x00000008
.L_21:


//--------------------- .nv.callgraph             --------------------------
	.section	.nv.callgraph,"",@"SHT_CUDA_CALLGRAPH"
	.align	4
	.sectionentsize	8
	.align		4
        /*0000*/ 	.word	0x00000000
	.align		4
        /*0004*/ 	.word	0xffffffff
	.align		4
        /*0008*/ 	.word	0x00000000
	.align		4
        /*000c*/ 	.word	0xfffffffe
	.align		4
        /*0010*/ 	.word	0x00000000
	.align		4
        /*0014*/ 	.word	0xfffffffd
	.align		4
        /*0018*/ 	.word	0x00000000
	.align		4
        /*001c*/ 	.word	0xfffffffc


//--------------------- .text._Z19selu_forward_kernelPKfPfi --------------------------
	.section	.text._Z19selu_forward_kernelPKfPfi,"ax",@progbits
	.align	128
        .global         _Z19selu_forward_kernelPKfPfi
        .type           _Z19selu_forward_kernelPKfPfi,@function
        .size           _Z19selu_forward_kernelPKfPfi,(.L_x_3 - _Z19selu_forward_kernelPKfPfi)
        .other          _Z19selu_forward_kernelPKfPfi,@"STO_CUDA_ENTRY STV_DEFAULT"
_Z19selu_forward_kernelPKfPfi:
.text._Z19selu_forward_kernelPKfPfi:
[----:B------:R-:W-:Y:S01]  /*0000*/  LDC R1, c[0x0][0x37c] ;  /* 0x0000df00ff017b82 */ /* 0x000fe20000000800 */
[----:B------:R-:W0:Y:S07]  /*0010*/  S2R R7, SR_TID.X ;  /* 0x0000000000077919 */ /* 0x000e2e0000002100 */
[----:B------:R-:W0:Y:S01]  /*0020*/  S2UR UR4, SR_CTAID.X ;  /* 0x00000000000479c3 */ /* 0x000e220000002500 */
[----:B------:R-:W1:Y:S07]  /*0030*/  LDCU UR5, c[0x0][0x390] ;  /* 0x00007200ff0577ac */ /* 0x000e6e0008000800 */
[----:B------:R-:W0:Y:S02]  /*0040*/  LDC R0, c[0x0][0x360] ;  /* 0x0000d800ff007b82 */ /* 0x000e240000000800 */
[----:B0-----:R-:W-:-:S05]  /*0050*/  IMAD R7, R0, UR4, R7 ;  /* 0x0000000400077c24 */ /* 0x001fca000f8e0207 */
[----:B-1----:R-:W-:-:S13]  /*0060*/  ISETP.GE.AND P0, PT, R7, UR5, PT ;  /* 0x0000000507007c0c */ /* 0x002fda000bf06270 */
[----:B------:R-:W-:Y:S05]  /*0070*/  @P0 EXIT ;  /* 0x000000000000094d */ /* 0x000fea0003800000 */
[----:B------:R-:W0:Y:S01]  /*0080*/  LDC.64 R2, c[0x0][0x380] ;  /* 0x0000e000ff027b82 */ /* 0x000e220000000a00 */
[----:B------:R-:W1:Y:S07]  /*0090*/  LDCU.64 UR4, c[0x0][0x358] ;  /* 0x00006b00ff0477ac */ /* 0x000e6e0008000a00 */
[----:B------:R-:W2:Y:S01]  /*00a0*/  LDC.64 R4, c[0x0][0x388] ;  /* 0x0000e200ff047b82 */ /* 0x000ea20000000a00 */
[----:B0-----:R-:W-:-:S06]  /*00b0*/  IMAD.WIDE R2, R7, 0x4, R2 ;  /* 0x0000000407027825 */ /* 0x001fcc00078e0202 */
[----:B-1----:R-:W3:Y:S01]  /*00c0*/  LDG.E.CONSTANT R2, desc[UR4][R2.64] ;  /* 0x0000000402027981 */ /* 0x002ee2000c1e9900 */
[----:B------:R-:W-:Y:S01]  /*00d0*/  BSSY.RECONVERGENT B0, `(.L_x_0) ;  /* 0x000000f000007945 */ /* 0x000fe20003800200 */
[----:B--2---:R-:W-:Y:S01]  /*00e0*/  IMAD.WIDE R4, R7, 0x4, R4 ;  /* 0x0000000407047825 */ /* 0x004fe200078e0204 */
[----:B---3--:R-:W-:-:S13]  /*00f0*/  FSETP.GT.AND P0, PT, R2, RZ, PT ;  /* 0x000000ff0200720b */ /* 0x008fda0003f04000 */
[----:B------:R-:W-:Y:S05]  /*0100*/  @P0 BRA `(.L_x_1) ;  /* 0x00000000002c0947 */ /* 0x000fea0003800000 */
[----:B------:R-:W-:Y:S01]  /*0110*/  HFMA2 R3, -RZ, RZ, 0.96630859375, -0.0022525787353515625 ;  /* 0x3bbb989dff037431 */ /* 0x000fe200000001ff */
[----:B------:R-:W-:-:S04]  /*0120*/  MOV R7, 0x437c0000 ;  /* 0x437c000000077802 */ /* 0x000fc80000000f00 */
[----:B------:R-:W-:-:S04]  /*0130*/  FFMA.SAT R0, R2, R3, 0.5 ;  /* 0x3f00000002007423 */ /* 0x000fc80000002003 */
[----:B------:R-:W-:-:S04]  /*0140*/  FFMA.RM R0, R0, R7, 12582913 ;  /* 0x4b40000100007423 */ /* 0x000fc80000004007 */
[C---:B------:R-:W-:Y:S01]  /*0150*/  FADD R3, R0.reuse, -12583039 ;  /* 0xcb40007f00037421 */ /* 0x040fe20000000000 */
[----:B------:R-:W-:-:S03]  /*0160*/  SHF.L.U32 R0, R0, 0x17, RZ ;  /* 0x0000001700007819 */ /* 0x000fc600000006ff */
[----:B------:R-:W-:-:S04]  /*0170*/  FFMA R3, R2, 1.4426950216293334961, -R3 ;  /* 0x3fb8aa3b02037823 */ /* 0x000fc80000000803 */
[----:B------:R-:W-:-:S06]  /*0180*/  FFMA R3, R2, 1.925963033500011079e-08, R3 ;  /* 0x32a5706002037823 */ /* 0x000fcc0000000003 */
[----:B------:R-:W0:Y:S02]  /*0190*/  MUFU.EX2 R3, R3 ;  /* 0x0000000300037308 */ /* 0x000e240000000800 */
[----:B0-----:R-:W-:-:S04]  /*01a0*/  FFMA R0, R0, R3, -1 ;  /* 0xbf80000000007423 */ /* 0x001fc80000000003 */
[----:B------:R-:W-:-:S07]  /*01b0*/  FMUL R2, R0, 1.6732631921768188477 ;  /* 0x3fd62d7d00027820 */ /* 0x000fce0000400000 */
.L_x_1:
[----:B------:R-:W-:Y:S05]  /*01c0*/  BSYNC.RECONVERGENT B0 ;  /* 0x0000000000007941 */ /* 0x000fea0003800200 */
.L_x_0:
[----:B------:R-:W-:-:S05]  /*01d0*/  FMUL R3, R2, 1.0507010221481323242 ;  /* 0x3f867d5f02037820 */ /* 0x000fca0000400000 */
[----:B------:R-:W-:Y:S01]  /*01e0*/  STG.E desc[UR4][R4.64], R3 ;  /* 0x0000000304007986 */ /* 0x000fe2000c101904 */
[----:B------:R-:W-:Y:S05]  /*01f0*/  EXIT ;  /* 0x000000000000794d */ /* 0x000fea0003800000 */
.L_x_2:
[----:B------:R-:W-:-:S00]  /*0200*/  BRA `(.L_x_2) ;  /* 0xfffffffc00fc7947 */ /* 0x000fc0000383ffff */
[----:B------:R-:W-:-:S00]  /*0210*/  NOP ;  /* 0x0000000000007918 */ /* 0x000fc00000000000 */
        /* <DEDUP_REMOVED lines=14> */
.L_x_3:


//--------------------- .nv.shared.reserved.0     --------------------------
	.section	.nv.shared.reserved.0,"aw",@nobits
	.weak		__nv_reservedSMEM_offset_0_alias
	.size		__nv_reservedSMEM_offset_0_alias, 0, 64
	.other		__nv_reservedSMEM_offset_0_alias,@"STO_CUDA_RESERVED_SHARED STV_DEFAULT"
__nv_reservedSMEM_offset_0_alias:
	.zero		0
	.zero		64


//--------------------- .nv.constant0._Z19selu_forward_kernelPKfPfi --------------------------
	.section	.nv.constant0._Z19selu_forward_kernelPKfPfi,"a",@progbits
	.sectionflags	@""
	.align	4
.nv.constant0._Z19selu_forward_kernelPKfPfi:
	.zero		916


//--------------------- SYMBOLS --------------------------

	.type		.nv.reservedSmem.offset0,@object
	.size		.nv.reservedSmem.offset0,0x4
